//
// Generated by NVIDIA NVVM Compiler
//
// Compiler Build ID: CL-36424714
// Cuda compilation tools, release 13.0, V13.0.88
// Based on NVVM 20.0.0
//

.version 9.0
.target sm_100
.address_size 64

	// .globl	_Z19sumMatrixOnDevice2DPfS_S_ii

.visible .entry _Z19sumMatrixOnDevice2DPfS_S_ii(
	.param .u64 .ptr .align 1 _Z19sumMatrixOnDevice2DPfS_S_ii_param_0,
	.param .u64 .ptr .align 1 _Z19sumMatrixOnDevice2DPfS_S_ii_param_1,
	.param .u64 .ptr .align 1 _Z19sumMatrixOnDevice2DPfS_S_ii_param_2,
	.param .u32 _Z19sumMatrixOnDevice2DPfS_S_ii_param_3,
	.param .u32 _Z19sumMatrixOnDevice2DPfS_S_ii_param_4
)
{
	.reg .pred 	%p<2>;
	.reg .b32 	%r<13>;
	.reg .b32 	%f<4>;
	.reg .b64 	%rd<11>;

	ld.param.u64 	%rd1, [_Z19sumMatrixOnDevice2DPfS_S_ii_param_0];
	ld.param.u64 	%rd2, [_Z19sumMatrixOnDevice2DPfS_S_ii_param_1];
	ld.param.u64 	%rd3, [_Z19sumMatrixOnDevice2DPfS_S_ii_param_2];
	ld.param.u32 	%r2, [_Z19sumMatrixOnDevice2DPfS_S_ii_param_3];
	ld.param.u32 	%r3, [_Z19sumMatrixOnDevice2DPfS_S_ii_param_4];
	mov.u32 	%r4, %ctaid.x;
	mov.u32 	%r5, %ntid.x;
	mov.u32 	%r6, %tid.x;
	mad.lo.s32 	%r7, %r4, %r5, %r6;
	mov.u32 	%r8, %ctaid.y;
	mov.u32 	%r9, %ntid.y;
	mov.u32 	%r10, %tid.y;
	mad.lo.s32 	%r11, %r8, %r9, %r10;
	mad.lo.s32 	%r1, %r2, %r11, %r7;
	mul.lo.s32 	%r12, %r3, %r2;
	setp.ge.s32 	%p1, %r1, %r12;
	@%p1 bra 	$L__BB0_2;
	cvta.to.global.u64 	%rd4, %rd1;
	cvta.to.global.u64 	%rd5, %rd2;
	cvta.to.global.u64 	%rd6, %rd3;
	mul.wide.s32 	%rd7, %r1, 4;
	add.s64 	%rd8, %rd4, %rd7;
	ld.global.f32 	%f1, [%rd8];
	add.s64 	%rd9, %rd5, %rd7;
	ld.global.f32 	%f2, [%rd9];
	add.f32 	%f3, %f1, %f2;
	add.s64 	%rd10, %rd6, %rd7;
	st.global.f32 	[%rd10], %f3;
$L__BB0_2:
	ret;

}
	// .globl	_Z19sumMatrixOnDevice1DPfS_S_ii
.visible .entry _Z19sumMatrixOnDevice1DPfS_S_ii(
	.param .u64 .ptr .align 1 _Z19sumMatrixOnDevice1DPfS_S_ii_param_0,
	.param .u64 .ptr .align 1 _Z19sumMatrixOnDevice1DPfS_S_ii_param_1,
	.param .u64 .ptr .align 1 _Z19sumMatrixOnDevice1DPfS_S_ii_param_2,
	.param .u32 _Z19sumMatrixOnDevice1DPfS_S_ii_param_3,
	.param .u32 _Z19sumMatrixOnDevice1DPfS_S_ii_param_4
)
{
	.reg .pred 	%p<12>;
	.reg .b32 	%r<38>;
	.reg .b32 	%f<88>;
	.reg .b64 	%rd<101>;

	ld.param.u64 	%rd4, [_Z19sumMatrixOnDevice1DPfS_S_ii_param_0];
	ld.param.u64 	%rd5, [_Z19sumMatrixOnDevice1DPfS_S_ii_param_1];
	ld.param.u64 	%rd6, [_Z19sumMatrixOnDevice1DPfS_S_ii_param_2];
	ld.param.u32 	%r23, [_Z19sumMatrixOnDevice1DPfS_S_ii_param_3];
	ld.param.u32 	%r24, [_Z19sumMatrixOnDevice1DPfS_S_ii_param_4];
	cvta.to.global.u64 	%rd1, %rd6;
	cvta.to.global.u64 	%rd2, %rd5;
	cvta.to.global.u64 	%rd3, %rd4;
	mov.u32 	%r25, %tid.x;
	mov.u32 	%r26, %ntid.x;
	mov.u32 	%r27, %ctaid.x;
	mad.lo.s32 	%r1, %r26, %r27, %r25;
	setp.ge.u32 	%p1, %r1, %r23;
	setp.lt.s32 	%p2, %r24, 1;
	or.pred  	%p3, %p1, %p2;
	@%p3 bra 	$L__BB1_13;
	and.b32  	%r2, %r24, 15;
	setp.lt.u32 	%p4, %r24, 16;
	mov.b32 	%r34, 0;
	@%p4 bra 	$L__BB1_4;
	and.b32  	%r34, %r24, 2147483632;
	neg.s32 	%r32, %r34;
	shl.b32 	%r5, %r23, 4;
	mul.wide.s32 	%rd11, %r23, 4;
	mov.u32 	%r31, %r1;
$L__BB1_3:
	.pragma "nounroll";
	mul.wide.s32 	%rd7, %r31, 4;
	add.s64 	%rd8, %rd3, %rd7;
	ld.global.f32 	%f1, [%rd8];
	add.s64 	%rd9, %rd2, %rd7;
	ld.global.f32 	%f2, [%rd9];
	add.f32 	%f3, %f1, %f2;
	add.s64 	%rd10, %rd1, %rd7;
	st.global.f32 	[%rd10], %f3;
	add.s64 	%rd12, %rd8, %rd11;
	ld.global.f32 	%f4, [%rd12];
	add.s64 	%rd13, %rd9, %rd11;
	ld.global.f32 	%f5, [%rd13];
	add.f32 	%f6, %f4, %f5;
	add.s64 	%rd14, %rd10, %rd11;
	st.global.f32 	[%rd14], %f6;
	add.s64 	%rd15, %rd12, %rd11;
	ld.global.f32 	%f7, [%rd15];
	add.s64 	%rd16, %rd13, %rd11;
	ld.global.f32 	%f8, [%rd16];
	add.f32 	%f9, %f7, %f8;
	add.s64 	%rd17, %rd14, %rd11;
	st.global.f32 	[%rd17], %f9;
	add.s64 	%rd18, %rd15, %rd11;
	ld.global.f32 	%f10, [%rd18];
	add.s64 	%rd19, %rd16, %rd11;
	ld.global.f32 	%f11, [%rd19];
	add.f32 	%f12, %f10, %f11;
	add.s64 	%rd20, %rd17, %rd11;
	st.global.f32 	[%rd20], %f12;
	add.s64 	%rd21, %rd18, %rd11;
	ld.global.f32 	%f13, [%rd21];
	add.s64 	%rd22, %rd19, %rd11;
	ld.global.f32 	%f14, [%rd22];
	add.f32 	%f15, %f13, %f14;
	add.s64 	%rd23, %rd20, %rd11;
	st.global.f32 	[%rd23], %f15;
	add.s64 	%rd24, %rd21, %rd11;
	ld.global.f32 	%f16, [%rd24];
	add.s64 	%rd25, %rd22, %rd11;
	ld.global.f32 	%f17, [%rd25];
	add.f32 	%f18, %f16, %f17;
	add.s64 	%rd26, %rd23, %rd11;
	st.global.f32 	[%rd26], %f18;
	add.s64 	%rd27, %rd24, %rd11;
	ld.global.f32 	%f19, [%rd27];
	add.s64 	%rd28, %rd25, %rd11;
	ld.global.f32 	%f20, [%rd28];
	add.f32 	%f21, %f19, %f20;
	add.s64 	%rd29, %rd26, %rd11;
	st.global.f32 	[%rd29], %f21;
	add.s64 	%rd30, %rd27, %rd11;
	ld.global.f32 	%f22, [%rd30];
	add.s64 	%rd31, %rd28, %rd11;
	ld.global.f32 	%f23, [%rd31];
	add.f32 	%f24, %f22, %f23;
	add.s64 	%rd32, %rd29, %rd11;
	st.global.f32 	[%rd32], %f24;
	add.s64 	%rd33, %rd30, %rd11;
	ld.global.f32 	%f25, [%rd33];
	add.s64 	%rd34, %rd31, %rd11;
	ld.global.f32 	%f26, [%rd34];
	add.f32 	%f27, %f25, %f26;
	add.s64 	%rd35, %rd32, %rd11;
	st.global.f32 	[%rd35], %f27;
	add.s64 	%rd36, %rd33, %rd11;
	ld.global.f32 	%f28, [%rd36];
	add.s64 	%rd37, %rd34, %rd11;
	ld.global.f32 	%f29, [%rd37];
	add.f32 	%f30, %f28, %f29;
	add.s64 	%rd38, %rd35, %rd11;
	st.global.f32 	[%rd38], %f30;
	add.s64 	%rd39, %rd36, %rd11;
	ld.global.f32 	%f31, [%rd39];
	add.s64 	%rd40, %rd37, %rd11;
	ld.global.f32 	%f32, [%rd40];
	add.f32 	%f33, %f31, %f32;
	add.s64 	%rd41, %rd38, %rd11;
	st.global.f32 	[%rd41], %f33;
	add.s64 	%rd42, %rd39, %rd11;
	ld.global.f32 	%f34, [%rd42];
	add.s64 	%rd43, %rd40, %rd11;
	ld.global.f32 	%f35, [%rd43];
	add.f32 	%f36, %f34, %f35;
	add.s64 	%rd44, %rd41, %rd11;
	st.global.f32 	[%rd44], %f36;
	add.s64 	%rd45, %rd42, %rd11;
	ld.global.f32 	%f37, [%rd45];
	add.s64 	%rd46, %rd43, %rd11;
	ld.global.f32 	%f38, [%rd46];
	add.f32 	%f39, %f37, %f38;
	add.s64 	%rd47, %rd44, %rd11;
	st.global.f32 	[%rd47], %f39;
	add.s64 	%rd48, %rd45, %rd11;
	ld.global.f32 	%f40, [%rd48];
	add.s64 	%rd49, %rd46, %rd11;
	ld.global.f32 	%f41, [%rd49];
	add.f32 	%f42, %f40, %f41;
	add.s64 	%rd50, %rd47, %rd11;
	st.global.f32 	[%rd50], %f42;
	add.s64 	%rd51, %rd48, %rd11;
	ld.global.f32 	%f43, [%rd51];
	add.s64 	%rd52, %rd49, %rd11;
	ld.global.f32 	%f44, [%rd52];
	add.f32 	%f45, %f43, %f44;
	add.s64 	%rd53, %rd50, %rd11;
	st.global.f32 	[%rd53], %f45;
	add.s64 	%rd54, %rd51, %rd11;
	ld.global.f32 	%f46, [%rd54];
	add.s64 	%rd55, %rd52, %rd11;
	ld.global.f32 	%f47, [%rd55];
	add.f32 	%f48, %f46, %f47;
	add.s64 	%rd56, %rd53, %rd11;
	st.global.f32 	[%rd56], %f48;
	add.s32 	%r32, %r32, 16;
	add.s32 	%r31, %r31, %r5;
	setp.ne.s32 	%p5, %r32, 0;
	@%p5 bra 	$L__BB1_3;
$L__BB1_4:
	setp.eq.s32 	%p6, %r2, 0;
	@%p6 bra 	$L__BB1_13;
	and.b32  	%r11, %r24, 7;
	setp.lt.u32 	%p7, %r2, 8;
	@%p7 bra 	$L__BB1_7;
	mad.lo.s32 	%r29, %r34, %r23, %r1;
	mul.wide.s32 	%rd57, %r29, 4;
	add.s64 	%rd58, %rd3, %rd57;
	ld.global.f32 	%f49, [%rd58];
	add.s64 	%rd59, %rd2, %rd57;
	ld.global.f32 	%f50, [%rd59];
	add.f32 	%f51, %f49, %f50;
	add.s64 	%rd60, %rd1, %rd57;
	st.global.f32 	[%rd60], %f51;
	mul.wide.s32 	%rd61, %r23, 4;
	add.s64 	%rd62, %rd58, %rd61;
	ld.global.f32 	%f52, [%rd62];
	add.s64 	%rd63, %rd59, %rd61;
	ld.global.f32 	%f53, [%rd63];
	add.f32 	%f54, %f52, %f53;
	add.s64 	%rd64, %rd60, %rd61;
	st.global.f32 	[%rd64], %f54;
	add.s64 	%rd65, %rd62, %rd61;
	ld.global.f32 	%f55, [%rd65];
	add.s64 	%rd66, %rd63, %rd61;
	ld.global.f32 	%f56, [%rd66];
	add.f32 	%f57, %f55, %f56;
	add.s64 	%rd67, %rd64, %rd61;
	st.global.f32 	[%rd67], %f57;
	add.s64 	%rd68, %rd65, %rd61;
	ld.global.f32 	%f58, [%rd68];
	add.s64 	%rd69, %rd66, %rd61;
	ld.global.f32 	%f59, [%rd69];
	add.f32 	%f60, %f58, %f59;
	add.s64 	%rd70, %rd67, %rd61;
	st.global.f32 	[%rd70], %f60;
	add.s64 	%rd71, %rd68, %rd61;
	ld.global.f32 	%f61, [%rd71];
	add.s64 	%rd72, %rd69, %rd61;
	ld.global.f32 	%f62, [%rd72];
	add.f32 	%f63, %f61, %f62;
	add.s64 	%rd73, %rd70, %rd61;
	st.global.f32 	[%rd73], %f63;
	add.s64 	%rd74, %rd71, %rd61;
	ld.global.f32 	%f64, [%rd74];
	add.s64 	%rd75, %rd72, %rd61;
	ld.global.f32 	%f65, [%rd75];
	add.f32 	%f66, %f64, %f65;
	add.s64 	%rd76, %rd73, %rd61;
	st.global.f32 	[%rd76], %f66;
	add.s64 	%rd77, %rd74, %rd61;
	ld.global.f32 	%f67, [%rd77];
	add.s64 	%rd78, %rd75, %rd61;
	ld.global.f32 	%f68, [%rd78];
	add.f32 	%f69, %f67, %f68;
	add.s64 	%rd79, %rd76, %rd61;
	st.global.f32 	[%rd79], %f69;
	add.s64 	%rd80, %rd77, %rd61;
	ld.global.f32 	%f70, [%rd80];
	add.s64 	%rd81, %rd78, %rd61;
	ld.global.f32 	%f71, [%rd81];
	add.f32 	%f72, %f70, %f71;
	add.s64 	%rd82, %rd79, %rd61;
	st.global.f32 	[%rd82], %f72;
	add.s32 	%r34, %r34, 8;
$L__BB1_7:
	setp.eq.s32 	%p8, %r11, 0;
	@%p8 bra 	$L__BB1_13;
	and.b32  	%r14, %r24, 3;
	setp.lt.u32 	%p9, %r11, 4;
	@%p9 bra 	$L__BB1_10;
	mad.lo.s32 	%r30, %r34, %r23, %r1;
	mul.wide.s32 	%rd83, %r30, 4;
	add.s64 	%rd84, %rd3, %rd83;
	ld.global.f32 	%f73, [%rd84];
	add.s64 	%rd85, %rd2, %rd83;
	ld.global.f32 	%f74, [%rd85];
	add.f32 	%f75, %f73, %f74;
	add.s64 	%rd86, %rd1, %rd83;
	st.global.f32 	[%rd86], %f75;
	mul.wide.s32 	%rd87, %r23, 4;
	add.s64 	%rd88, %rd84, %rd87;
	ld.global.f32 	%f76, [%rd88];
	add.s64 	%rd89, %rd85, %rd87;
	ld.global.f32 	%f77, [%rd89];
	add.f32 	%f78, %f76, %f77;
	add.s64 	%rd90, %rd86, %rd87;
	st.global.f32 	[%rd90], %f78;
	add.s64 	%rd91, %rd88, %rd87;
	ld.global.f32 	%f79, [%rd91];
	add.s64 	%rd92, %rd89, %rd87;
	ld.global.f32 	%f80, [%rd92];
	add.f32 	%f81, %f79, %f80;
	add.s64 	%rd93, %rd90, %rd87;
	st.global.f32 	[%rd93], %f81;
	add.s64 	%rd94, %rd91, %rd87;
	ld.global.f32 	%f82, [%rd94];
	add.s64 	%rd95, %rd92, %rd87;
	ld.global.f32 	%f83, [%rd95];
	add.f32 	%f84, %f82, %f83;
	add.s64 	%rd96, %rd93, %rd87;
	st.global.f32 	[%rd96], %f84;
	add.s32 	%r34, %r34, 4;
$L__BB1_10:
	setp.eq.s32 	%p10, %r14, 0;
	@%p10 bra 	$L__BB1_13;
	mad.lo.s32 	%r37, %r34, %r23, %r1;
	neg.s32 	%r36, %r14;
$L__BB1_12:
	.pragma "nounroll";
	mul.wide.s32 	%rd97, %r37, 4;
	add.s64 	%rd98, %rd3, %rd97;
	ld.global.f32 	%f85, [%rd98];
	add.s64 	%rd99, %rd2, %rd97;
	ld.global.f32 	%f86, [%rd99];
	add.f32 	%f87, %f85, %f86;
	add.s64 	%rd100, %rd1, %rd97;
	st.global.f32 	[%rd100], %f87;
	add.s32 	%r37, %r37, %r23;
	add.s32 	%r36, %r36, 1;
	setp.ne.s32 	%p11, %r36, 0;
	@%p11 bra 	$L__BB1_12;
$L__BB1_13:
	ret;

}


// ===== COMPILED SASS (sm_100) =====

	.target	sm_100

	.elftype	@"ET_EXEC"


//--------------------- .note.nv.tkinfo           --------------------------
	.section	.note.nv.tkinfo,"",@"SHT_NOTE"
	.sectionflags	@"SHF_NOTE_NV_TKINFO"
	.tkinfo
        /*0018*/ 	.word	0x00000002
        /*0030*/ 	.string	""
        /*0030*/ 	.string	"ptxas"
        /*0030*/ 	.string	"Cuda compilation tools, release 13.0, V13.0.88"
        /*0030*/ 	.string	"Build cuda_13.0.r13.0/compiler.36424714_0"
        /*0030*/ 	.string	"-arch sm_100 -m 64 "



//--------------------- .note.nv.cuinfo           --------------------------
	.section	.note.nv.cuinfo,"",@"SHT_NOTE"
	.sectionflags	@"SHF_NOTE_NV_CUINFO"
        /*0018*/ 	.short	0x0002
        /*001a*/ 	.short	0x0064
        /*001c*/ 	.short	0x0082
	.zero		2


//--------------------- .nv.info                  --------------------------
	.section	.nv.info,"",@"SHT_CUDA_INFO"
	.align	4


	//----- nvinfo : EIATTR_REGCOUNT
	.align		4
        /*0000*/ 	.byte	0x04, 0x2f
        /*0002*/ 	.short	(.L_1 - .L_0)
	.align		4
.L_0:
        /*0004*/ 	.word	index@(_Z19sumMatrixOnDevice2DPfS_S_ii)
        /*0008*/ 	.word	0x0000000c


	//----- nvinfo : EIATTR_FRAME_SIZE
	.align		4
.L_1:
        /*000c*/ 	.byte	0x04, 0x11
        /*000e*/ 	.short	(.L_3 - .L_2)
	.align		4
.L_2:
        /*0010*/ 	.word	index@(_Z19sumMatrixOnDevice2DPfS_S_ii)
        /*0014*/ 	.word	0x00000000


	//----- nvinfo : EIATTR_REGCOUNT
	.align		4
.L_3:
        /*0018*/ 	.byte	0x04, 0x2f
        /*001a*/ 	.short	(.L_5 - .L_4)
	.align		4
.L_4:
        /*001c*/ 	.word	index@(_Z19sumMatrixOnDevice1DPfS_S_ii)
        /*0020*/ 	.word	0x0000001e


	//----- nvinfo : EIATTR_FRAME_SIZE
	.align		4
.L_5:
        /*0024*/ 	.byte	0x04, 0x11
        /*0026*/ 	.short	(.L_7 - .L_6)
	.align		4
.L_6:
        /*0028*/ 	.word	index@(_Z19sumMatrixOnDevice1DPfS_S_ii)
        /*002c*/ 	.word	0x00000000


	//----- nvinfo : EIATTR_MIN_STACK_SIZE
	.align		4
.L_7:
        /*0030*/ 	.byte	0x04, 0x12
        /*0032*/ 	.short	(.L_9 - .L_8)
	.align		4
.L_8:
        /*0034*/ 	.word	index@(_Z19sumMatrixOnDevice1DPfS_S_ii)
        /*0038*/ 	.word	0x00000000


	//----- nvinfo : EIATTR_MIN_STACK_SIZE
	.align		4
.L_9:
        /*003c*/ 	.byte	0x04, 0x12
        /*003e*/ 	.short	(.L_11 - .L_10)
	.align		4
.L_10:
        /*0040*/ 	.word	index@(_Z19sumMatrixOnDevice2DPfS_S_ii)
        /*0044*/ 	.word	0x00000000
.L_11:


//--------------------- .nv.compat                --------------------------
	.section	.nv.compat,"",@"SHT_CUDA_COMPAT_INFO"
	.align	4
        /*0000*/ 	.byte	0x02, 0x09, 0x00, 0x00, 0x02, 0x02, 0x01, 0x00, 0x02, 0x05, 0x05, 0x00, 0x03, 0x07, 0x01, 0x01
        /*0010*/ 	.byte	0x02, 0x03, 0x00, 0x00, 0x02, 0x06, 0x01, 0x00, 0x04, 0x0b, 0x08, 0x00, 0x09, 0x00, 0x00, 0x00
        /*0020*/ 	.byte	0x00, 0x00, 0x00, 0x00


//--------------------- .nv.info._Z19sumMatrixOnDevice1DPfS_S_ii --------------------------
	.section	.nv.info._Z19sumMatrixOnDevice1DPfS_S_ii,"",@"SHT_CUDA_INFO"
	.sectionflags	@""
	.align	4


	//----- nvinfo : EIATTR_CUDA_API_VERSION
	.align		4
        /*0000*/ 	.byte	0x04, 0x37
        /*0002*/ 	.short	(.L_13 - .L_12)
.L_12:
        /*0004*/ 	.word	0x00000082


	//----- nvinfo : EIATTR_KPARAM_INFO
	.align		4
.L_13:
        /*0008*/ 	.byte	0x04, 0x17
        /*000a*/ 	.short	(.L_15 - .L_14)
.L_14:
        /*000c*/ 	.word	0x00000000
        /*0010*/ 	.short	0x0004
        /*0012*/ 	.short	0x001c
        /*0014*/ 	.byte	0x00, 0xf0, 0x11, 0x00


	//----- nvinfo : EIATTR_KPARAM_INFO
	.align		4
.L_15:
        /*0018*/ 	.byte	0x04, 0x17
        /*001a*/ 	.short	(.L_17 - .L_16)
.L_16:
        /*001c*/ 	.word	0x00000000
        /*0020*/ 	.short	0x0003
        /*0022*/ 	.short	0x0018
        /*0024*/ 	.byte	0x00, 0xf0, 0x11, 0x00


	//----- nvinfo : EIATTR_KPARAM_INFO
	.align		4
.L_17:
        /*0028*/ 	.byte	0x04, 0x17
        /*002a*/ 	.short	(.L_19 - .L_18)
.L_18:
        /*002c*/ 	.word	0x00000000
        /*0030*/ 	.short	0x0002
        /*0032*/ 	.short	0x0010
        /*0034*/ 	.byte	0x00, 0xf5, 0x21, 0x00


	//----- nvinfo : EIATTR_KPARAM_INFO
	.align		4
.L_19:
        /*0038*/ 	.byte	0x04, 0x17
        /*003a*/ 	.short	(.L_21 - .L_20)
.L_20:
        /*003c*/ 	.word	0x00000000
        /*0040*/ 	.short	0x0001
        /*0042*/ 	.short	0x0008
        /*0044*/ 	.byte	0x00, 0xf5, 0x21, 0x00


	//----- nvinfo : EIATTR_KPARAM_INFO
	.align		4
.L_21:
        /*0048*/ 	.byte	0x04, 0x17
        /*004a*/ 	.short	(.L_23 - .L_22)
.L_22:
        /*004c*/ 	.word	0x00000000
        /*0050*/ 	.short	0x0000
        /*0052*/ 	.short	0x0000
        /*0054*/ 	.byte	0x00, 0xf5, 0x21, 0x00


	//----- nvinfo : EIATTR_SPARSE_MMA_MASK
	.align		4
.L_23:
        /*0058*/ 	.byte	0x03, 0x50
        /*005a*/ 	.short	0x0000


	//----- nvinfo : EIATTR_MAXREG_COUNT
	.align		4
        /*005c*/ 	.byte	0x03, 0x1b
        /*005e*/ 	.short	0x00ff


	//----- nvinfo : EIATTR_MERCURY_ISA_VERSION
	.align		4
        /*0060*/ 	.byte	0x03, 0x5f
        /*0062*/ 	.short	0x0101


	//----- nvinfo : EIATTR_VRC_CTA_INIT_COUNT
	.align		4
        /*0064*/ 	.byte	0x02, 0x4a
	.zero		1
	.zero		1


	//----- nvinfo : EIATTR_EXIT_INSTR_OFFSETS
	.align		4
        /*0068*/ 	.byte	0x04, 0x1c
        /*006a*/ 	.short	(.L_25 - .L_24)


	//   ....[0]....
.L_24:
        /*006c*/ 	.word	0x00000080


	//   ....[1]....
        /*0070*/ 	.word	0x00000890


	//   ....[2]....
        /*0074*/ 	.word	0x00000cb0


	//   ....[3]....
        /*0078*/ 	.word	0x00000f10


	//   ....[4]....
        /*007c*/ 	.word	0x00001020


	//----- nvinfo : EIATTR_CBANK_PARAM_SIZE
	.align		4
.L_25:
        /*0080*/ 	.byte	0x03, 0x19
        /*0082*/ 	.short	0x0020


	//----- nvinfo : EIATTR_PARAM_CBANK
	.align		4
        /*0084*/ 	.byte	0x04, 0x0a
        /*0086*/ 	.short	(.L_27 - .L_26)
	.align		4
.L_26:
        /*0088*/ 	.word	index@(.nv.constant0._Z19sumMatrixOnDevice1DPfS_S_ii)
        /*008c*/ 	.short	0x0380
        /*008e*/ 	.short	0x0020


	//----- nvinfo : EIATTR_SW_WAR
	.align		4
.L_27:
        /*0090*/ 	.byte	0x04, 0x36
        /*0092*/ 	.short	(.L_29 - .L_28)
.L_28:
        /*0094*/ 	.word	0x00000008
.L_29:


//--------------------- .nv.info._Z19sumMatrixOnDevice2DPfS_S_ii --------------------------
	.section	.nv.info._Z19sumMatrixOnDevice2DPfS_S_ii,"",@"SHT_CUDA_INFO"
	.sectionflags	@""
	.align	4


	//----- nvinfo : EIATTR_CUDA_API_VERSION
	.align		4
        /*0000*/ 	.byte	0x04, 0x37
        /*0002*/ 	.short	(.L_31 - .L_30)
.L_30:
        /*0004*/ 	.word	0x00000082


	//----- nvinfo : EIATTR_KPARAM_INFO
	.align		4
.L_31:
        /*0008*/ 	.byte	0x04, 0x17
        /*000a*/ 	.short	(.L_33 - .L_32)
.L_32:
        /*000c*/ 	.word	0x00000000
        /*0010*/ 	.short	0x0004
        /*0012*/ 	.short	0x001c
        /*0014*/ 	.byte	0x00, 0xf0, 0x11, 0x00


	//----- nvinfo : EIATTR_KPARAM_INFO
	.align		4
.L_33:
        /*0018*/ 	.byte	0x04, 0x17
        /*001a*/ 	.short	(.L_35 - .L_34)
.L_34:
        /*001c*/ 	.word	0x00000000
        /*0020*/ 	.short	0x0003
        /*0022*/ 	.short	0x0018
        /*0024*/ 	.byte	0x00, 0xf0, 0x11, 0x00


	//----- nvinfo : EIATTR_KPARAM_INFO
	.align		4
.L_35:
        /*0028*/ 	.byte	0x04, 0x17
        /*002a*/ 	.short	(.L_37 - .L_36)
.L_36:
        /*002c*/ 	.word	0x00000000
        /*0030*/ 	.short	0x0002
        /*0032*/ 	.short	0x0010
        /*0034*/ 	.byte	0x00, 0xf5, 0x21, 0x00


	//----- nvinfo : EIATTR_KPARAM_INFO
	.align		4
.L_37:
        /*0038*/ 	.byte	0x04, 0x17
        /*003a*/ 	.short	(.L_39 - .L_38)
.L_38:
        /*003c*/ 	.word	0x00000000
        /*0040*/ 	.short	0x0001
        /*0042*/ 	.short	0x0008
        /*0044*/ 	.byte	0x00, 0xf5, 0x21, 0x00


	//----- nvinfo : EIATTR_KPARAM_INFO
	.align		4
.L_39:
        /*0048*/ 	.byte	0x04, 0x17
        /*004a*/ 	.short	(.L_41 - .L_40)
.L_40:
        /*004c*/ 	.word	0x00000000
        /*0050*/ 	.short	0x0000
        /*0052*/ 	.short	0x0000
        /*0054*/ 	.byte	0x00, 0xf5, 0x21, 0x00


	//----- nvinfo : EIATTR_SPARSE_MMA_MASK
	.align		4
.L_41:
        /*0058*/ 	.byte	0x03, 0x50
        /*005a*/ 	.short	0x0000


	//----- nvinfo : EIATTR_MAXREG_COUNT
	.align		4
        /*005c*/ 	.byte	0x03, 0x1b
        /*005e*/ 	.short	0x00ff


	//----- nvinfo : EIATTR_MERCURY_ISA_VERSION
	.align		4
        /*0060*/ 	.byte	0x03, 0x5f
        /*0062*/ 	.short	0x0101


	//----- nvinfo : EIATTR_VRC_CTA_INIT_COUNT
	.align		4
        /*0064*/ 	.byte	0x02, 0x4a
	.zero		1
	.zero		1


	//----- nvinfo : EIATTR_EXIT_INSTR_OFFSETS
	.align		4
        /*0068*/ 	.byte	0x04, 0x1c
        /*006a*/ 	.short	(.L_43 - .L_42)


	//   ....[0]....
.L_42:
        /*006c*/ 	.word	0x000000d0


	//   ....[1]....
        /*0070*/ 	.word	0x00000190


	//----- nvinfo : EIATTR_CBANK_PARAM_SIZE
	.align		4
.L_43:
        /*0074*/ 	.byte	0x03, 0x19
        /*0076*/ 	.short	0x0020


	//----- nvinfo : EIATTR_PARAM_CBANK
	.align		4
        /*0078*/ 	.byte	0x04, 0x0a
        /*007a*/ 	.short	(.L_45 - .L_44)
	.align		4
.L_44:
        /*007c*/ 	.word	index@(.nv.constant0._Z19sumMatrixOnDevice2DPfS_S_ii)
        /*0080*/ 	.short	0x0380
        /*0082*/ 	.short	0x0020


	//----- nvinfo : EIATTR_SW_WAR
	.align		4
.L_45:
        /*0084*/ 	.byte	0x04, 0x36
        /*0086*/ 	.short	(.L_47 - .L_46)
.L_46:
        /*0088*/ 	.word	0x00000008
.L_47:


//--------------------- .nv.callgraph             --------------------------
	.section	.nv.callgraph,"",@"SHT_CUDA_CALLGRAPH"
	.align	4
	.sectionentsize	8
	.align		4
        /*0000*/ 	.word	0x00000000
	.align		4
        /*0004*/ 	.word	0xffffffff
	.align		4
        /*0008*/ 	.word	0x00000000
	.align		4
        /*000c*/ 	.word	0xfffffffe
	.align		4
        /*0010*/ 	.word	0x00000000
	.align		4
        /*0014*/ 	.word	0xfffffffd
	.align		4
        /*0018*/ 	.word	0x00000000
	.align		4
        /*001c*/ 	.word	0xfffffffc


//--------------------- .text._Z19sumMatrixOnDevice1DPfS_S_ii --------------------------
	.section	.text._Z19sumMatrixOnDevice1DPfS_S_ii,"ax",@progbits
	.align	128
        .global         _Z19sumMatrixOnDevice1DPfS_S_ii
        .type           _Z19sumMatrixOnDevice1DPfS_S_ii,@function
        .size           _Z19sumMatrixOnDevice1DPfS_S_ii,(.L_x_7 - _Z19sumMatrixOnDevice1DPfS_S_ii)
        .other          _Z19sumMatrixOnDevice1DPfS_S_ii,@"STO_CUDA_ENTRY STV_DEFAULT"
_Z19sumMatrixOnDevice1DPfS_S_ii:
.text._Z19sumMatrixOnDevice1DPfS_S_ii:
[----:B------:R-:W-:Y:S01]  /*0000*/  LDC R1, c[0x0][0x37c] ;  /* 0x0000df00ff017b82 */ /* 0x000fe20000000800 */
[----:B------:R-:W0:Y:S07]  /*0010*/  S2R R5, SR_TID.X ;  /* 0x0000000000057919 */ /* 0x000e2e0000002100 */
[----:B------:R-:W1:Y:S01]  /*0020*/  LDC.64 R2, c[0x0][0x398] ;  /* 0x0000e600ff027b82 */ /* 0x000e620000000a00 */
[----:B------:R-:W0:Y:S01]  /*0030*/  LDCU UR4, c[0x0][0x360] ;  /* 0x00006c00ff0477ac */ /* 0x000e220008000800 */
[----:B------:R-:W0:Y:S01]  /*0040*/  S2R R0, SR_CTAID.X ;  /* 0x0000000000007919 */ /* 0x000e220000002500 */
[----:B-1----:R-:W-:Y:S01]  /*0050*/  ISETP.GE.AND P0, PT, R3, 0x1, PT ;  /* 0x000000010300780c */ /* 0x002fe20003f06270 */
[----:B0-----:R-:W-:-:S05]  /*0060*/  IMAD R5, R0, UR4, R5 ;  /* 0x0000000400057c24 */ /* 0x001fca000f8e0205 */
[----:B------:R-:W-:-:S13]  /*0070*/  ISETP.GE.U32.OR P0, PT, R5, R2, !P0 ;  /* 0x000000020500720c */ /* 0x000fda0004706470 */
[----:B------:R-:W-:Y:S05]  /*0080*/  @P0 EXIT ;  /* 0x000000000000094d */ /* 0x000fea0003800000 */
[C---:B------:R-:W-:Y:S01]  /*0090*/  ISETP.GE.U32.AND P1, PT, R3.reuse, 0x10, PT ;  /* 0x000000100300780c */ /* 0x040fe20003f26070 */
[----:B------:R-:W0:Y:S01]  /*00a0*/  LDCU.64 UR4, c[0x0][0x358] ;  /* 0x00006b00ff0477ac */ /* 0x000e220008000a00 */
[----:B------:R-:W-:Y:S01]  /*00b0*/  LOP3.LUT R6, R3, 0xf, RZ, 0xc0, !PT ;  /* 0x0000000f03067812 */ /* 0x000fe200078ec0ff */
[----:B------:R-:W-:-:S03]  /*00c0*/  HFMA2 R0, -RZ, RZ, 0, 0 ;  /* 0x00000000ff007431 */ /* 0x000fc600000001ff */
[----:B------:R-:W-:-:S07]  /*00d0*/  ISETP.NE.AND P0, PT, R6, RZ, PT ;  /* 0x000000ff0600720c */ /* 0x000fce0003f05270 */
[----:B------:R-:W-:Y:S06]  /*00e0*/  @!P1 BRA `(.L_x_0) ;  /* 0x0000000400e89947 */ /* 0x000fec0003800000 */
[----:B------:R-:W-:Y:S02]  /*00f0*/  LOP3.LUT R0, R3, 0x7ffffff0, RZ, 0xc0, !PT ;  /* 0x7ffffff003007812 */ /* 0x000fe400078ec0ff */
[----:B------:R-:W-:Y:S02]  /*0100*/  MOV R7, R5 ;  /* 0x0000000500077202 */ /* 0x000fe40000000f00 */
[----:B------:R-:W-:-:S07]  /*0110*/  IADD3 R4, PT, PT, -R0, RZ, RZ ;  /* 0x000000ff00047210 */ /* 0x000fce0007ffe1ff */
.L_x_1:
[----:B---3--:R-:W1:Y:S08]  /*0120*/  LDC.64 R16, c[0x0][0x380] ;  /* 0x0000e000ff107b82 */ /* 0x008e700000000a00 */
[----:B------:R-:W2:Y:S08]  /*0130*/  LDC.64 R18, c[0x0][0x388] ;  /* 0x0000e200ff127b82 */ /* 0x000eb00000000a00 */
[----:B------:R-:W3:Y:S01]  /*0140*/  LDC.64 R8, c[0x0][0x390] ;  /* 0x0000e400ff087b82 */ /* 0x000ee20000000a00 */
[----:B-1----:R-:W-:-:S05]  /*0150*/  IMAD.WIDE R16, R7, 0x4, R16 ;  /* 0x0000000407107825 */ /* 0x002fca00078e0210 */
[----:B0-----:R-:W4:Y:S01]  /*0160*/  LDG.E R10, desc[UR4][R16.64] ;  /* 0x00000004100a7981 */ /* 0x001f22000c1e1900 */
[----:B--2---:R-:W-:-:S05]  /*0170*/  IMAD.WIDE R18, R7, 0x4, R18 ;  /* 0x0000000407127825 */ /* 0x004fca00078e0212 */
[----:B------:R-:W4:Y:S01]  /*0180*/  LDG.E R11, desc[UR4][R18.64] ;  /* 0x00000004120b7981 */ /* 0x000f22000c1e1900 */
[----:B------:R-:W-:-:S04]  /*0190*/  IMAD.WIDE R12, R2, 0x4, R16 ;  /* 0x00000004020c7825 */ /* 0x000fc800078e0210 */
[----:B---3--:R-:W-:-:S04]  /*01a0*/  IMAD.WIDE R8, R7, 0x4, R8 ;  /* 0x0000000407087825 */ /* 0x008fc800078e0208 */
[----:B----4-:R-:W-:Y:S01]  /*01b0*/  FADD R23, R10, R11 ;  /* 0x0000000b0a177221 */ /* 0x010fe20000000000 */
[----:B------:R-:W-:-:S04]  /*01c0*/  IMAD.WIDE R10, R2, 0x4, R18 ;  /* 0x00000004020a7825 */ /* 0x000fc800078e0212 */
[----:B------:R0:W-:Y:S04]  /*01d0*/  STG.E desc[UR4][R8.64], R23 ;  /* 0x0000001708007986 */ /* 0x0001e8000c101904 */
[----:B------:R-:W2:Y:S04]  /*01e0*/  LDG.E R20, desc[UR4][R12.64] ;  /* 0x000000040c147981 */ /* 0x000ea8000c1e1900 */
[----:B------:R-:W2:Y:S01]  /*01f0*/  LDG.E R21, desc[UR4][R10.64] ;  /* 0x000000040a157981 */ /* 0x000ea2000c1e1900 */
[----:B------:R-:W-:-:S04]  /*0200*/  IMAD.WIDE R14, R2, 0x4, R8 ;  /* 0x00000004020e7825 */ /* 0x000fc800078e0208 */
[----:B------:R-:W-:-:S04]  /*0210*/  IMAD.WIDE R18, R2, 0x4, R12 ;  /* 0x0000000402127825 */ /* 0x000fc800078e020c */
[----:B------:R-:W-:-:S04]  /*0220*/  IMAD.WIDE R16, R2, 0x4, R10 ;  /* 0x0000000402107825 */ /* 0x000fc800078e020a */
[----:B--2---:R-:W-:-:S05]  /*0230*/  FADD R25, R20, R21 ;  /* 0x0000001514197221 */ /* 0x004fca0000000000 */
[----:B------:R1:W-:Y:S04]  /*0240*/  STG.E desc[UR4][R14.64], R25 ;  /* 0x000000190e007986 */ /* 0x0003e8000c101904 */
[----:B------:R-:W2:Y:S04]  /*0250*/  LDG.E R22, desc[UR4][R18.64] ;  /* 0x0000000412167981 */ /* 0x000ea8000c1e1900 */
[----:B------:R-:W2:Y:S01]  /*0260*/  LDG.E R27, desc[UR4][R16.64] ;  /* 0x00000004101b7981 */ /* 0x000ea2000c1e1900 */
[----:B------:R-:W-:-:S04]  /*0270*/  IMAD.WIDE R20, R2, 0x4, R14 ;  /* 0x0000000402147825 */ /* 0x000fc800078e020e */
[----:B------:R-:W-:-:S04]  /*0280*/  IMAD.WIDE R12, R2, 0x4, R18 ;  /* 0x00000004020c7825 */ /* 0x000fc800078e0212 */
[----:B0-----:R-:W-:-:S04]  /*0290*/  IMAD.WIDE R8, R2, 0x4, R16 ;  /* 0x0000000402087825 */ /* 0x001fc800078e0210 */
[----:B--2---:R-:W-:-:S05]  /*02a0*/  FADD R27, R22, R27 ;  /* 0x0000001b161b7221 */ /* 0x004fca0000000000 */
[----:B------:R0:W-:Y:S04]  /*02b0*/  STG.E desc[UR4][R20.64], R27 ;  /* 0x0000001b14007986 */ /* 0x0001e8000c101904 */
[----:B------:R-:W2:Y:S04]  /*02c0*/  LDG.E R22, desc[UR4][R12.64] ;  /* 0x000000040c167981 */ /* 0x000ea8000c1e1900 */
[----:B------:R-:W2:Y:S01]  /*02d0*/  LDG.E R23, desc[UR4][R8.64] ;  /* 0x0000000408177981 */ /* 0x000ea2000c1e1900 */
[----:B------:R-:W-:-:S04]  /*02e0*/  IMAD.WIDE R10, R2, 0x4, R20 ;  /* 0x00000004020a7825 */ /* 0x000fc800078e0214 */
[----:B------:R-:W-:-:S04]  /*02f0*/  IMAD.WIDE R18, R2, 0x4, R12 ;  /* 0x0000000402127825 */ /* 0x000fc800078e020c */
[----:B-1----:R-:W-:-:S04]  /*0300*/  IMAD.WIDE R14, R2, 0x4, R8 ;  /* 0x00000004020e7825 */ /* 0x002fc800078e0208 */
[----:B--2---:R-:W-:-:S05]  /*0310*/  FADD R23, R22, R23 ;  /* 0x0000001716177221 */ /* 0x004fca0000000000 */
        /* <DEDUP_REMOVED lines=8> */
[----:B------:R-:W3:Y:S04]  /*03a0*/  LDG.E R22, desc[UR4][R12.64] ;  /* 0x000000040c167981 */ /* 0x000ee8000c1e1900 */
[----:B0-----:R-:W3:Y:S01]  /*03b0*/  LDG.E R27, desc[UR4][R8.64] ;  /* 0x00000004081b7981 */ /* 0x001ee2000c1e1900 */
[----:B------:R-:W-:-:S04]  /*03c0*/  IMAD.WIDE R20, R2, 0x4, R16 ;  /* 0x0000000402147825 */ /* 0x000fc800078e0210 */
[----:B------:R-:W-:-:S04]  /*03d0*/  IMAD.WIDE R18, R2, 0x4, R12 ;  /* 0x0000000402127825 */ /* 0x000fc800078e020c */
[----:B-1----:R-:W-:-:S04]  /*03e0*/  IMAD.WIDE R10, R2, 0x4, R8 ;  /* 0x00000004020a7825 */ /* 0x002fc800078e0208 */
[----:B---3--:R-:W-:-:S05]  /*03f0*/  FADD R27, R22, R27 ;  /* 0x0000001b161b7221 */ /* 0x008fca0000000000 */
[----:B------:R0:W-:Y:S04]  /*0400*/  STG.E desc[UR4][R20.64], R27 ;  /* 0x0000001b14007986 */ /* 0x0001e8000c101904 */
[----:B------:R-:W3:Y:S04]  /*0410*/  LDG.E R22, desc[UR4][R18.64] ;  /* 0x0000000412167981 */ /* 0x000ee8000c1e1900 */
[----:B------:R-:W3:Y:S01]  /*0420*/  LDG.E R23, desc[UR4][R10.64] ;  /* 0x000000040a177981 */ /* 0x000ee2000c1e1900 */
[----:B------:R-:W-:-:S04]  /*0430*/  IMAD.WIDE R14, R2, 0x4, R20 ;  /* 0x00000004020e7825 */ /* 0x000fc800078e0214 */
[----:B------:R-:W-:-:S04]  /*0440*/  IMAD.WIDE R12, R2, 0x4, R18 ;  /* 0x00000004020c7825 */ /* 0x000fc800078e0212 */
[----:B------:R-:W-:-:S04]  /*0450*/  IMAD.WIDE R8, R2, 0x4, R10 ;  /* 0x0000000402087825 */ /* 0x000fc800078e020a */
[----:B---3--:R-:W-:-:S05]  /*0460*/  FADD R23, R22, R23 ;  /* 0x0000001716177221 */ /* 0x008fca0000000000 */
[----:B------:R1:W-:Y:S04]  /*0470*/  STG.E desc[UR4][R14.64], R23 ;  /* 0x000000170e007986 */ /* 0x0003e8000c101904 */
[----:B------:R-:W3:Y:S04]  /*0480*/  LDG.E R22, desc[UR4][R12.64] ;  /* 0x000000040c167981 */ /* 0x000ee8000c1e1900 */
[----:B--2---:R-:W3:Y:S01]  /*0490*/  LDG.E R25, desc[UR4][R8.64] ;  /* 0x0000000408197981 */ /* 0x004ee2000c1e1900 */
[----:B------:R-:W-:-:S04]  /*04a0*/  IMAD.WIDE R16, R2, 0x4, R14 ;  /* 0x0000000402107825 */ /* 0x000fc800078e020e */
[----:B------:R-:W-:-:S04]  /*04b0*/  IMAD.WIDE R18, R2, 0x4, R12 ;  /* 0x0000000402127825 */ /* 0x000fc800078e020c */
[----:B------:R-:W-:-:S04]  /*04c0*/  IMAD.WIDE R10, R2, 0x4, R8 ;  /* 0x00000004020a7825 */ /* 0x000fc800078e0208 */
[----:B---3--:R-:W-:-:S05]  /*04d0*/  FADD R25, R22, R25 ;  /* 0x0000001916197221 */ /* 0x008fca0000000000 */
[----:B------:R2:W-:Y:S04]  /*04e0*/  STG.E desc[UR4][R16.64], R25 ;  /* 0x0000001910007986 */ /* 0x0005e8000c101904 */
[----:B------:R-:W3:Y:S04]  /*04f0*/  LDG.E R22, desc[UR4][R18.64] ;  /* 0x0000000412167981 */ /* 0x000ee8000c1e1900 */
[----:B0-----:R-:W3:Y:S01]  /*0500*/  LDG.E R27, desc[UR4][R10.64] ;  /* 0x000000040a1b7981 */ /* 0x001ee2000c1e1900 */
[----:B------:R-:W-:-:S04]  /*0510*/  IMAD.WIDE R20, R2, 0x4, R16 ;  /* 0x0000000402147825 */ /* 0x000fc800078e0210 */
[----:B------:R-:W-:-:S04]  /*0520*/  IMAD.WIDE R12, R2, 0x4, R18 ;  /* 0x00000004020c7825 */ /* 0x000fc800078e0212 */
[----:B------:R-:W-:-:S04]  /*0530*/  IMAD.WIDE R8, R2, 0x4, R10 ;  /* 0x0000000402087825 */ /* 0x000fc800078e020a */
[----:B---3--:R-:W-:-:S05]  /*0540*/  FADD R27, R22, R27 ;  /* 0x0000001b161b7221 */ /* 0x008fca0000000000 */
[----:B------:R0:W-:Y:S04]  /*0550*/  STG.E desc[UR4][R20.64], R27 ;  /* 0x0000001b14007986 */ /* 0x0001e8000c101904 */
[----:B------:R-:W3:Y:S04]  /*0560*/  LDG.E R22, desc[UR4][R12.64] ;  /* 0x000000040c167981 */ /* 0x000ee8000c1e1900 */
[----:B-1----:R-:W3:Y:S01]  /*0570*/  LDG.E R23, desc[UR4][R8.64] ;  /* 0x0000000408177981 */ /* 0x002ee2000c1e1900 */
[----:B------:R-:W-:-:S04]  /*0580*/  IMAD.WIDE R14, R2, 0x4, R20 ;  /* 0x00000004020e7825 */ /* 0x000fc800078e0214 */
[----:B--2---:R-:W-:-:S04]  /*0590*/  IMAD.WIDE R16, R2, 0x4, R12 ;  /* 0x0000000402107825 */ /* 0x004fc800078e020c */
[----:B------:R-:W-:-:S04]  /*05a0*/  IMAD.WIDE R10, R2, 0x4, R8 ;  /* 0x00000004020a7825 */ /* 0x000fc800078e0208 */
[----:B---3--:R-:W-:-:S05]  /*05b0*/  FADD R23, R22, R23 ;  /* 0x0000001716177221 */ /* 0x008fca0000000000 */
        /* <DEDUP_REMOVED lines=11> */
[----:B-1----:R-:W-:-:S04]  /*0670*/  IMAD.WIDE R14, R2, 0x4, R12 ;  /* 0x00000004020e7825 */ /* 0x002fc800078e020c */
[----:B------:R-:W-:-:S04]  /*0680*/  IMAD.WIDE R10, R2, 0x4, R8 ;  /* 0x00000004020a7825 */ /* 0x000fc800078e0208 */
        /* <DEDUP_REMOVED lines=23> */
[----:B------:R-:W2:Y:S04]  /*0800*/  LDG.E R12, desc[UR4][R12.64] ;  /* 0x000000040c0c7981 */ /* 0x000ea8000c1e1900 */
[----:B------:R-:W2:Y:S01]  /*0810*/  LDG.E R9, desc[UR4][R8.64] ;  /* 0x0000000408097981 */ /* 0x000ea2000c1e1900 */
[----:B------:R-:W-:-:S04]  /*0820*/  IADD3 R4, PT, PT, R4, 0x10, RZ ;  /* 0x0000001004047810 */ /* 0x000fc80007ffe0ff */
[----:B------:R-:W-:Y:S01]  /*0830*/  ISETP.NE.AND P1, PT, R4, RZ, PT ;  /* 0x000000ff0400720c */ /* 0x000fe20003f25270 */
[C---:B-1----:R-:W-:Y:S01]  /*0840*/  IMAD.WIDE R16, R2.reuse, 0x4, R20 ;  /* 0x0000000402107825 */ /* 0x042fe200078e0214 */
[----:B------:R-:W-:-:S03]  /*0850*/  LEA R7, R2, R7, 0x4 ;  /* 0x0000000702077211 */ /* 0x000fc600078e20ff */
[----:B--2---:R-:W-:-:S05]  /*0860*/  FADD R19, R12, R9 ;  /* 0x000000090c137221 */ /* 0x004fca0000000000 */
[----:B------:R3:W-:Y:S03]  /*0870*/  STG.E desc[UR4][R16.64], R19 ;  /* 0x0000001310007986 */ /* 0x0007e6000c101904 */
[----:B------:R-:W-:Y:S05]  /*0880*/  @P1 BRA `(.L_x_1) ;  /* 0xfffffff800241947 */ /* 0x000fea000383ffff */
.L_x_0:
[----:B0-----:R-:W-:Y:S05]  /*0890*/  @!P0 EXIT ;  /* 0x000000000000894d */ /* 0x001fea0003800000 */
[----:B------:R-:W-:Y:S02]  /*08a0*/  ISETP.GE.U32.AND P0, PT, R6, 0x8, PT ;  /* 0x000000080600780c */ /* 0x000fe40003f06070 */
[----:B------:R-:W-:-:S04]  /*08b0*/  LOP3.LUT R4, R3, 0x7, RZ, 0xc0, !PT ;  /* 0x0000000703047812 */ /* 0x000fc800078ec0ff */
[----:B------:R-:W-:-:S07]  /*08c0*/  ISETP.NE.AND P1, PT, R4, RZ, PT ;  /* 0x000000ff0400720c */ /* 0x000fce0003f25270 */
[----:B------:R-:W-:Y:S06]  /*08d0*/  @!P0 BRA `(.L_x_2) ;  /* 0x0000000000f48947 */ /* 0x000fec0003800000 */
[----:B------:R-:W0:Y:S01]  /*08e0*/  LDC.64 R6, c[0x0][0x380] ;  /* 0x0000e000ff067b82 */ /* 0x000e220000000a00 */
[----:B------:R-:W-:-:S07]  /*08f0*/  IMAD R13, R0, R2, R5 ;  /* 0x00000002000d7224 */ /* 0x000fce00078e0205 */
[----:B------:R-:W1:Y:S08]  /*0900*/  LDC.64 R8, c[0x0][0x388] ;  /* 0x0000e200ff087b82 */ /* 0x000e700000000a00 */
[----:B------:R-:W2:Y:S01]  /*0910*/  LDC.64 R10, c[0x0][0x390] ;  /* 0x0000e400ff0a7b82 */ /* 0x000ea20000000a00 */
[----:B0-----:R-:W-:-:S05]  /*0920*/  IMAD.WIDE R6, R13, 0x4, R6 ;  /* 0x000000040d067825 */ /* 0x001fca00078e0206 */
[----:B------:R-:W3:Y:S01]  /*0930*/  LDG.E R12, desc[UR4][R6.64] ;  /* 0x00000004060c7981 */ /* 0x000ee2000c1e1900 */
[----:B-1----:R-:W-:-:S05]  /*0940*/  IMAD.WIDE R8, R13, 0x4, R8 ;  /* 0x000000040d087825 */ /* 0x002fca00078e0208 */
[----:B------:R-:W3:Y:S01]  /*0950*/  LDG.E R15, desc[UR4][R8.64] ;  /* 0x00000004080f7981 */ /* 0x000ee2000c1e1900 */
[----:B--2---:R-:W-:-:S04]  /*0960*/  IMAD.WIDE R10, R13, 0x4, R10 ;  /* 0x000000040d0a7825 */ /* 0x004fc800078e020a */
[----:B---3--:R-:W-:Y:S01]  /*0970*/  FADD R21, R12, R15 ;  /* 0x0000000f0c157221 */ /* 0x008fe20000000000 */
[----:B------:R-:W-:-:S04]  /*0980*/  IMAD.WIDE R12, R2, 0x4, R6 ;  /* 0x00000004020c7825 */ /* 0x000fc800078e0206 */
[C---:B------:R-:W-:Y:S01]  /*0990*/  IMAD.WIDE R14, R2.reuse, 0x4, R8 ;  /* 0x00000004020e7825 */ /* 0x040fe200078e0208 */
        /* <DEDUP_REMOVED lines=11> */
[----:B0-----:R-:W-:-:S04]  /*0a50*/  IMAD.WIDE R10, R2, 0x4, R6 ;  /* 0x00000004020a7825 */ /* 0x001fc800078e0206 */
[----:B------:R-:W-:-:S04]  /*0a60*/  IMAD.WIDE R12, R2, 0x4, R8 ;  /* 0x00000004020c7825 */ /* 0x000fc800078e0208 */
        /* <DEDUP_REMOVED lines=10> */
[----:B-1----:R-:W3:Y:S01]  /*0b10*/  LDG.E R23, desc[UR4][R8.64] ;  /* 0x0000000408177981 */ /* 0x002ee2000c1e1900 */
        /* <DEDUP_REMOVED lines=19> */
[----:B------:R-:W0:Y:S04]  /*0c50*/  LDG.E R10, desc[UR4][R10.64] ;  /* 0x000000040a0a7981 */ /* 0x000e28000c1e1900 */
[----:B------:R-:W0:Y:S01]  /*0c60*/  LDG.E R13, desc[UR4][R12.64] ;  /* 0x000000040c0d7981 */ /* 0x000e22000c1e1900 */
[----:B-1----:R-:W-:Y:S01]  /*0c70*/  IMAD.WIDE R16, R2, 0x4, R14 ;  /* 0x0000000402107825 */ /* 0x002fe200078e020e */
[----:B------:R-:W-:-:S03]  /*0c80*/  IADD3 R0, PT, PT, R0, 0x8, RZ ;  /* 0x0000000800007810 */ /* 0x000fc60007ffe0ff */
[----:B0-----:R-:W-:-:S05]  /*0c90*/  FADD R19, R10, R13 ;  /* 0x0000000d0a137221 */ /* 0x001fca0000000000 */
[----:B------:R2:W-:Y:S02]  /*0ca0*/  STG.E desc[UR4][R16.64], R19 ;  /* 0x0000001310007986 */ /* 0x0005e4000c101904 */
.L_x_2:
[----:B------:R-:W-:Y:S05]  /*0cb0*/  @!P1 EXIT ;  /* 0x000000000000994d */ /* 0x000fea0003800000 */
[----:B------:R-:W-:Y:S02]  /*0cc0*/  ISETP.GE.U32.AND P0, PT, R4, 0x4, PT ;  /* 0x000000040400780c */ /* 0x000fe40003f06070 */
[----:B------:R-:W-:-:S04]  /*0cd0*/  LOP3.LUT R3, R3, 0x3, RZ, 0xc0, !PT ;  /* 0x0000000303037812 */ /* 0x000fc800078ec0ff */
[----:B------:R-:W-:-:S07]  /*0ce0*/  ISETP.NE.AND P1, PT, R3, RZ, PT ;  /* 0x000000ff0300720c */ /* 0x000fce0003f25270 */
[----:B------:R-:W-:Y:S06]  /*0cf0*/  @!P0 BRA `(.L_x_3) ;  /* 0x0000000000848947 */ /* 0x000fec0003800000 */
[----:B------:R-:W0:Y:S01]  /*0d00*/  LDC.64 R6, c[0x0][0x380] ;  /* 0x0000e000ff067b82 */ /* 0x000e220000000a00 */
[----:B--2---:R-:W-:-:S07]  /*0d10*/  IMAD R15, R0, R2, R5 ;  /* 0x00000002000f7224 */ /* 0x004fce00078e0205 */
[----:B------:R-:W1:Y:S08]  /*0d20*/  LDC.64 R8, c[0x0][0x388] ;  /* 0x0000e200ff087b82 */ /* 0x000e700000000a00 */
[----:B------:R-:W2:Y:S01]  /*0d30*/  LDC.64 R10, c[0x0][0x390] ;  /* 0x0000e400ff0a7b82 */ /* 0x000ea20000000a00 */
[----:B0-----:R-:W-:-:S05]  /*0d40*/  IMAD.WIDE R6, R15, 0x4, R6 ;  /* 0x000000040f067825 */ /* 0x001fca00078e0206 */
[----:B------:R-:W3:Y:S01]  /*0d50*/  LDG.E R4, desc[UR4][R6.64] ;  /* 0x0000000406047981 */ /* 0x000ee2000c1e1900 */
[----:B-1----:R-:W-:-:S05]  /*0d60*/  IMAD.WIDE R8, R15, 0x4, R8 ;  /* 0x000000040f087825 */ /* 0x002fca00078e0208 */
[----:B------:R-:W3:Y:S01]  /*0d70*/  LDG.E R13, desc[UR4][R8.64] ;  /* 0x00000004080d7981 */ /* 0x000ee2000c1e1900 */
[----:B--2---:R-:W-:-:S04]  /*0d80*/  IMAD.WIDE R10, R15, 0x4, R10 ;  /* 0x000000040f0a7825 */ /* 0x004fc800078e020a */
[----:B------:R-:W-:-:S04]  /*0d90*/  IMAD.WIDE R14, R2, 0x4, R8 ;  /* 0x00000004020e7825 */ /* 0x000fc800078e0208 */
[----:B---3--:R-:W-:Y:S01]  /*0da0*/  FADD R21, R4, R13 ;  /* 0x0000000d04157221 */ /* 0x008fe20000000000 */
        /* <DEDUP_REMOVED lines=16> */
[----:B------:R-:W1:Y:S04]  /*0eb0*/  LDG.E R10, desc[UR4][R10.64] ;  /* 0x000000040a0a7981 */ /* 0x000e68000c1e1900 */
[----:B------:R-:W1:Y:S01]  /*0ec0*/  LDG.E R13, desc[UR4][R12.64] ;  /* 0x000000040c0d7981 */ /* 0x000e62000c1e1900 */
[----:B------:R-:W-:Y:S01]  /*0ed0*/  IMAD.WIDE R14, R2, 0x4, R18 ;  /* 0x00000004020e7825 */ /* 0x000fe200078e0212 */
[----:B------:R-:W-:-:S03]  /*0ee0*/  IADD3 R0, PT, PT, R0, 0x4, RZ ;  /* 0x0000000400007810 */ /* 0x000fc60007ffe0ff */
[----:B-1----:R-:W-:-:S05]  /*0ef0*/  FADD R17, R10, R13 ;  /* 0x0000000d0a117221 */ /* 0x002fca0000000000 */
[----:B------:R0:W-:Y:S02]  /*0f00*/  STG.E desc[UR4][R14.64], R17 ;  /* 0x000000110e007986 */ /* 0x0001e4000c101904 */
.L_x_3:
[----:B------:R-:W-:Y:S05]  /*0f10*/  @!P1 EXIT ;  /* 0x000000000000994d */ /* 0x000fea0003800000 */
[----:B------:R-:W1:Y:S01]  /*0f20*/  LDC.64 R6, c[0x0][0x390] ;  /* 0x0000e400ff067b82 */ /* 0x000e620000000a00 */
[----:B0-23--:R-:W-:Y:S01]  /*0f30*/  IMAD R17, R0, R2, R5 ;  /* 0x0000000200117224 */ /* 0x00dfe200078e0205 */
[----:B------:R-:W-:-:S06]  /*0f40*/  IADD3 R3, PT, PT, -R3, RZ, RZ ;  /* 0x000000ff03037210 */ /* 0x000fcc0007ffe1ff */
[----:B------:R-:W0:Y:S08]  /*0f50*/  LDC.64 R8, c[0x0][0x380] ;  /* 0x0000e000ff087b82 */ /* 0x000e300000000a00 */
[----:B------:R-:W2:Y:S02]  /*0f60*/  LDC.64 R10, c[0x0][0x388] ;  /* 0x0000e200ff0a7b82 */ /* 0x000ea40000000a00 */
.L_x_4:
[----:B0-----:R-:W-:-:S04]  /*0f70*/  IMAD.WIDE R4, R17, 0x4, R8 ;  /* 0x0000000411047825 */ /* 0x001fc800078e0208 */
[----:B--2---:R-:W-:Y:S02]  /*0f80*/  IMAD.WIDE R12, R17, 0x4, R10 ;  /* 0x00000004110c7825 */ /* 0x004fe400078e020a */
[----:B------:R-:W2:Y:S04]  /*0f90*/  LDG.E R4, desc[UR4][R4.64] ;  /* 0x0000000404047981 */ /* 0x000ea8000c1e1900 */
[----:B------:R-:W2:Y:S01]  /*0fa0*/  LDG.E R13, desc[UR4][R12.64] ;  /* 0x000000040c0d7981 */ /* 0x000ea2000c1e1900 */
[----:B------:R-:W-:Y:S01]  /*0fb0*/  IADD3 R3, PT, PT, R3, 0x1, RZ ;  /* 0x0000000103037810 */ /* 0x000fe20007ffe0ff */
[C---:B-1-3--:R-:W-:Y:S01]  /*0fc0*/  IMAD.WIDE R14, R17.reuse, 0x4, R6 ;  /* 0x00000004110e7825 */ /* 0x04afe200078e0206 */
[----:B------:R-:W-:Y:S02]  /*0fd0*/  IADD3 R17, PT, PT, R17, R2, RZ ;  /* 0x0000000211117210 */ /* 0x000fe40007ffe0ff */
[----:B------:R-:W-:Y:S01]  /*0fe0*/  ISETP.NE.AND P0, PT, R3, RZ, PT ;  /* 0x000000ff0300720c */ /* 0x000fe20003f05270 */
[----:B--2---:R-:W-:-:S05]  /*0ff0*/  FADD R19, R4, R13 ;  /* 0x0000000d04137221 */ /* 0x004fca0000000000 */
[----:B------:R3:W-:Y:S07]  /*1000*/  STG.E desc[UR4][R14.64], R19 ;  /* 0x000000130e007986 */ /* 0x0007ee000c101904 */
[----:B------:R-:W-:Y:S05]  /*1010*/  @P0 BRA `(.L_x_4) ;  /* 0xfffffffc00d40947 */ /* 0x000fea000383ffff */
[----:B------:R-:W-:Y:S05]  /*1020*/  EXIT ;  /* 0x000000000000794d */ /* 0x000fea0003800000 */
.L_x_5:
[----:B------:R-:W-:-:S00]  /*1030*/  BRA `(.L_x_5) ;  /* 0xfffffffc00fc7947 */ /* 0x000fc0000383ffff */
[----:B------:R-:W-:-:S00]  /*1040*/  NOP ;  /* 0x0000000000007918 */ /* 0x000fc00000000000 */
        /* <DEDUP_REMOVED lines=11> */
.L_x_7:


//--------------------- .text._Z19sumMatrixOnDevice2DPfS_S_ii --------------------------
	.section	.text._Z19sumMatrixOnDevice2DPfS_S_ii,"ax",@progbits
	.align	128
        .global         _Z19sumMatrixOnDevice2DPfS_S_ii
        .type           _Z19sumMatrixOnDevice2DPfS_S_ii,@function
        .size           _Z19sumMatrixOnDevice2DPfS_S_ii,(.L_x_8 - _Z19sumMatrixOnDevice2DPfS_S_ii)
        .other          _Z19sumMatrixOnDevice2DPfS_S_ii,@"STO_CUDA_ENTRY STV_DEFAULT"
_Z19sumMatrixOnDevice2DPfS_S_ii:
.text._Z19sumMatrixOnDevice2DPfS_S_ii:
[----:B------:R-:W-:Y:S01]  /*0000*/  LDC R1, c[0x0][0x37c] ;  /* 0x0000df00ff017b82 */ /* 0x000fe20000000800 */
[----:B------:R-:W0:Y:S07]  /*0010*/  S2R R3, SR_TID.X ;  /* 0x0000000000037919 */ /* 0x000e2e0000002100 */
[----:B------:R-:W0:Y:S01]  /*0020*/  S2UR UR4, SR_CTAID.X ;  /* 0x00000000000479c3 */ /* 0x000e220000002500 */
[----:B------:R-:W1:Y:S01]  /*0030*/  LDCU.64 UR6, c[0x0][0x398] ;  /* 0x00007300ff0677ac */ /* 0x000e620008000a00 */
[----:B------:R-:W2:Y:S06]  /*0040*/  S2R R5, SR_TID.Y ;  /* 0x0000000000057919 */ /* 0x000eac0000002200 */
[----:B------:R-:W0:Y:S08]  /*0050*/  LDC R0, c[0x0][0x360] ;  /* 0x0000d800ff007b82 */ /* 0x000e300000000800 */
[----:B------:R-:W2:Y:S08]  /*0060*/  S2UR UR5, SR_CTAID.Y ;  /* 0x00000000000579c3 */ /* 0x000eb00000002600 */
[----:B------:R-:W2:Y:S01]  /*0070*/  LDC R2, c[0x0][0x364] ;  /* 0x0000d900ff027b82 */ /* 0x000ea20000000800 */
[----:B0-----:R-:W-:Y:S01]  /*0080*/  IMAD R0, R0, UR4, R3 ;  /* 0x0000000400007c24 */ /* 0x001fe2000f8e0203 */
[----:B-1----:R-:W-:Y:S01]  /*0090*/  UIMAD UR4, UR6, UR7, URZ ;  /* 0x00000007060472a4 */ /* 0x002fe2000f8e02ff */
[----:B--2---:R-:W-:-:S04]  /*00a0*/  IMAD R3, R2, UR5, R5 ;  /* 0x0000000502037c24 */ /* 0x004fc8000f8e0205 */
[----:B------:R-:W-:-:S05]  /*00b0*/  IMAD R9, R3, UR6, R0 ;  /* 0x0000000603097c24 */ /* 0x000fca000f8e0200 */
[----:B------:R-:W-:-:S13]  /*00c0*/  ISETP.GE.AND P0, PT, R9, UR4, PT ;  /* 0x0000000409007c0c */ /* 0x000fda000bf06270 */
[----:B------:R-:W-:Y:S05]  /*00d0*/  @P0 EXIT ;  /* 0x000000000000094d */ /* 0x000fea0003800000 */
[----:B------:R-:W0:Y:S01]  /*00e0*/  LDC.64 R2, c[0x0][0x380] ;  /* 0x0000e000ff027b82 */ /* 0x000e220000000a00 */
[----:B------:R-:W1:Y:S07]  /*00f0*/  LDCU.64 UR4, c[0x0][0x358] ;  /* 0x00006b00ff0477ac */ /* 0x000e6e0008000a00 */
[----:B------:R-:W2:Y:S08]  /*0100*/  LDC.64 R4, c[0x0][0x388] ;  /* 0x0000e200ff047b82 */ /* 0x000eb00000000a00 */
[----:B------:R-:W3:Y:S01]  /*0110*/  LDC.64 R6, c[0x0][0x390] ;  /* 0x0000e400ff067b82 */ /* 0x000ee20000000a00 */
[----:B0-----:R-:W-:-:S06]  /*0120*/  IMAD.WIDE R2, R9, 0x4, R2 ;  /* 0x0000000409027825 */ /* 0x001fcc00078e0202 */
[----:B-1----:R-:W4:Y:S01]  /*0130*/  LDG.E R2, desc[UR4][R2.64] ;  /* 0x0000000402027981 */ /* 0x002f22000c1e1900 */
[----:B--2---:R-:W-:-:S06]  /*0140*/  IMAD.WIDE R4, R9, 0x4, R4 ;  /* 0x0000000409047825 */ /* 0x004fcc00078e0204 */
[----:B------:R-:W4:Y:S01]  /*0150*/  LDG.E R5, desc[UR4][R4.64] ;  /* 0x0000000404057981 */ /* 0x000f22000c1e1900 */
[----:B---3--:R-:W-:-:S04]  /*0160*/  IMAD.WIDE R6, R9, 0x4, R6 ;  /* 0x0000000409067825 */ /* 0x008fc800078e0206 */
[----:B----4-:R-:W-:-:S05]  /*0170*/  FADD R9, R2, R5 ;  /* 0x0000000502097221 */ /* 0x010fca0000000000 */
[----:B------:R-:W-:Y:S01]  /*0180*/  STG.E desc[UR4][R6.64], R9 ;  /* 0x0000000906007986 */ /* 0x000fe2000c101904 */
[----:B------:R-:W-:Y:S05]  /*0190*/  EXIT ;  /* 0x000000000000794d */ /* 0x000fea0003800000 */
.L_x_6:
        /* <DEDUP_REMOVED lines=14> */
.L_x_8:


//--------------------- .nv.shared.reserved.0     --------------------------
	.section	.nv.shared.reserved.0,"aw",@nobits
	.weak		__nv_reservedSMEM_offset_0_alias
	.size		__nv_reservedSMEM_offset_0_alias, 0, 64
	.other		__nv_reservedSMEM_offset_0_alias,@"STO_CUDA_RESERVED_SHARED STV_DEFAULT"
__nv_reservedSMEM_offset_0_alias:
	.zero		0
	.zero		64


//--------------------- .nv.constant0._Z19sumMatrixOnDevice1DPfS_S_ii --------------------------
	.section	.nv.constant0._Z19sumMatrixOnDevice1DPfS_S_ii,"a",@progbits
	.sectionflags	@""
	.align	4
.nv.constant0._Z19sumMatrixOnDevice1DPfS_S_ii:
	.zero		928


//--------------------- .nv.constant0._Z19sumMatrixOnDevice2DPfS_S_ii --------------------------
	.section	.nv.constant0._Z19sumMatrixOnDevice2DPfS_S_ii,"a",@progbits
	.sectionflags	@""
	.align	4
.nv.constant0._Z19sumMatrixOnDevice2DPfS_S_ii:
	.zero		928


//--------------------- SYMBOLS --------------------------

	.type		.nv.reservedSmem.offset0,@object
	.size		.nv.reservedSmem.offset0,0x4
